	.headerflags	@"EF_CUDA_TEXMODE_UNIFIED EF_CUDA_64BIT_ADDRESS EF_CUDA_ACCELERATORS EF_CUDA_SM90 EF_CUDA_VIRTUAL_SM(EF_CUDA_SM90)"
	.elftype	@"ET_EXEC"


//--------------------- .nv.info                  --------------------------
	.section	.nv.info,"",@"SHT_CUDA_INFO"
	.align	4


	//----- nvinfo : EIATTR_REGCOUNT
	.align		4
        /*0000*/ 	.byte	0x04, 0x2f
        /*0002*/ 	.short	(.L_3 - .L_2)
	.align		4
.L_2:
        /*0004*/ 	.word	index@(triton_poi_fused_cat_12)
        /*0008*/ 	.word	0x00000040


	//----- nvinfo : EIATTR_MIN_STACK_SIZE
	.align		4
.L_3:
        /*000c*/ 	.byte	0x04, 0x12
        /*000e*/ 	.short	(.L_5 - .L_4)
	.align		4
.L_4:
        /*0010*/ 	.word	index@(triton_poi_fused_cat_12)
        /*0014*/ 	.word	0x00000000


	//----- nvinfo : EIATTR_FRAME_SIZE
	.align		4
.L_5:
        /*0018*/ 	.byte	0x04, 0x11
        /*001a*/ 	.short	(.L_7 - .L_6)
	.align		4
.L_6:
        /*001c*/ 	.word	index@(triton_poi_fused_cat_12)
        /*0020*/ 	.word	0x00000000


	//----- nvinfo : EIATTR_MIN_STACK_SIZE
	.align		4
.L_7:
        /*0024*/ 	.byte	0x04, 0x12
        /*0026*/ 	.short	(.L_9 - .L_8)
	.align		4
.L_8:
        /*0028*/ 	.word	index@(triton_poi_fused_cat_12)
        /*002c*/ 	.word	0x00000000
.L_9:


//--------------------- .nv.info.triton_poi_fused_cat_12 --------------------------
	.section	.nv.info.triton_poi_fused_cat_12,"",@"SHT_CUDA_INFO"
	.sectionflags	@""
	.align	4


	//----- nvinfo : EIATTR_CUDA_API_VERSION
	.align		4
        /*0000*/ 	.byte	0x04, 0x37
        /*0002*/ 	.short	(.L_11 - .L_10)
.L_10:
        /*0004*/ 	.word	0x0000007c


	//----- nvinfo : EIATTR_KPARAM_INFO
	.align		4
.L_11:
        /*0008*/ 	.byte	0x04, 0x17
        /*000a*/ 	.short	(.L_13 - .L_12)
.L_12:
        /*000c*/ 	.word	0x00000000
        /*0010*/ 	.short	0x0015
        /*0012*/ 	.short	0x00a8
        /*0014*/ 	.byte	0x00, 0xf0, 0x11, 0x00


	//----- nvinfo : EIATTR_KPARAM_INFO
	.align		4
.L_13:
        /*0018*/ 	.byte	0x04, 0x17
        /*001a*/ 	.short	(.L_15 - .L_14)
.L_14:
        /*001c*/ 	.word	0x00000000
        /*0020*/ 	.short	0x0014
        /*0022*/ 	.short	0x00a0
        /*0024*/ 	.byte	0x00, 0xf4, 0x21, 0x00


	//----- nvinfo : EIATTR_KPARAM_INFO
	.align		4
.L_15:
        /*0028*/ 	.byte	0x04, 0x17
        /*002a*/ 	.short	(.L_17 - .L_16)
.L_16:
        /*002c*/ 	.word	0x00000000
        /*0030*/ 	.short	0x0013
        /*0032*/ 	.short	0x0098
        /*0034*/ 	.byte	0x00, 0xf4, 0x21, 0x00


	//----- nvinfo : EIATTR_KPARAM_INFO
	.align		4
.L_17:
        /*0038*/ 	.byte	0x04, 0x17
        /*003a*/ 	.short	(.L_19 - .L_18)
.L_18:
        /*003c*/ 	.word	0x00000000
        /*0040*/ 	.short	0x0012
        /*0042*/ 	.short	0x0090
        /*0044*/ 	.byte	0x00, 0xf4, 0x21, 0x00


	//----- nvinfo : EIATTR_KPARAM_INFO
	.align		4
.L_19:
        /*0048*/ 	.byte	0x04, 0x17
        /*004a*/ 	.short	(.L_21 - .L_20)
.L_20:
        /*004c*/ 	.word	0x00000000
        /*0050*/ 	.short	0x0011
        /*0052*/ 	.short	0x0088
        /*0054*/ 	.byte	0x00, 0xf4, 0x21, 0x00


	//----- nvinfo : EIATTR_KPARAM_INFO
	.align		4
.L_21:
        /*0058*/ 	.byte	0x04, 0x17
        /*005a*/ 	.short	(.L_23 - .L_22)
.L_22:
        /*005c*/ 	.word	0x00000000
        /*0060*/ 	.short	0x0010
        /*0062*/ 	.short	0x0080
        /*0064*/ 	.byte	0x00, 0xf4, 0x21, 0x00


	//----- nvinfo : EIATTR_KPARAM_INFO
	.align		4
.L_23:
        /*0068*/ 	.byte	0x04, 0x17
        /*006a*/ 	.short	(.L_25 - .L_24)
.L_24:
        /*006c*/ 	.word	0x00000000
        /*0070*/ 	.short	0x000f
        /*0072*/ 	.short	0x0078
        /*0074*/ 	.byte	0x00, 0xf4, 0x21, 0x00


	//----- nvinfo : EIATTR_KPARAM_INFO
	.align		4
.L_25:
        /*0078*/ 	.byte	0x04, 0x17
        /*007a*/ 	.short	(.L_27 - .L_26)
.L_26:
        /*007c*/ 	.word	0x00000000
        /*0080*/ 	.short	0x000e
        /*0082*/ 	.short	0x0070
        /*0084*/ 	.byte	0x00, 0xf4, 0x21, 0x00


	//----- nvinfo : EIATTR_KPARAM_INFO
	.align		4
.L_27:
        /*0088*/ 	.byte	0x04, 0x17
        /*008a*/ 	.short	(.L_29 - .L_28)
.L_28:
        /*008c*/ 	.word	0x00000000
        /*0090*/ 	.short	0x000d
        /*0092*/ 	.short	0x0068
        /*0094*/ 	.byte	0x00, 0xf4, 0x21, 0x00


	//----- nvinfo : EIATTR_KPARAM_INFO
	.align		4
.L_29:
        /*0098*/ 	.byte	0x04, 0x17
        /*009a*/ 	.short	(.L_31 - .L_30)
.L_30:
        /*009c*/ 	.word	0x00000000
        /*00a0*/ 	.short	0x000c
        /*00a2*/ 	.short	0x0060
        /*00a4*/ 	.byte	0x00, 0xf4, 0x21, 0x00


	//----- nvinfo : EIATTR_KPARAM_INFO
	.align		4
.L_31:
        /*00a8*/ 	.byte	0x04, 0x17
        /*00aa*/ 	.short	(.L_33 - .L_32)
.L_32:
        /*00ac*/ 	.word	0x00000000
        /*00b0*/ 	.short	0x000b
        /*00b2*/ 	.short	0x0058
        /*00b4*/ 	.byte	0x00, 0xf4, 0x21, 0x00


	//----- nvinfo : EIATTR_KPARAM_INFO
	.align		4
.L_33:
        /*00b8*/ 	.byte	0x04, 0x17
        /*00ba*/ 	.short	(.L_35 - .L_34)
.L_34:
        /*00bc*/ 	.word	0x00000000
        /*00c0*/ 	.short	0x000a
        /*00c2*/ 	.short	0x0050
        /*00c4*/ 	.byte	0x00, 0xf4, 0x21, 0x00


	//----- nvinfo : EIATTR_KPARAM_INFO
	.align		4
.L_35:
        /*00c8*/ 	.byte	0x04, 0x17
        /*00ca*/ 	.short	(.L_37 - .L_36)
.L_36:
        /*00cc*/ 	.word	0x00000000
        /*00d0*/ 	.short	0x0009
        /*00d2*/ 	.short	0x0048
        /*00d4*/ 	.byte	0x00, 0xf4, 0x21, 0x00


	//----- nvinfo : EIATTR_KPARAM_INFO
	.align		4
.L_37:
        /*00d8*/ 	.byte	0x04, 0x17
        /*00da*/ 	.short	(.L_39 - .L_38)
.L_38:
        /*00dc*/ 	.word	0x00000000
        /*00e0*/ 	.short	0x0008
        /*00e2*/ 	.short	0x0040
        /*00e4*/ 	.byte	0x00, 0xf4, 0x21, 0x00


	//----- nvinfo : EIATTR_KPARAM_INFO
	.align		4
.L_39:
        /*00e8*/ 	.byte	0x04, 0x17
        /*00ea*/ 	.short	(.L_41 - .L_40)
.L_40:
        /*00ec*/ 	.word	0x00000000
        /*00f0*/ 	.short	0x0007
        /*00f2*/ 	.short	0x0038
        /*00f4*/ 	.byte	0x00, 0xf4, 0x21, 0x00


	//----- nvinfo : EIATTR_KPARAM_INFO
	.align		4
.L_41:
        /*00f8*/ 	.byte	0x04, 0x17
        /*00fa*/ 	.short	(.L_43 - .L_42)
.L_42:
        /*00fc*/ 	.word	0x00000000
        /*0100*/ 	.short	0x0006
        /*0102*/ 	.short	0x0030
        /*0104*/ 	.byte	0x00, 0xf4, 0x21, 0x00


	//----- nvinfo : EIATTR_KPARAM_INFO
	.align		4
.L_43:
        /*0108*/ 	.byte	0x04, 0x17
        /*010a*/ 	.short	(.L_45 - .L_44)
.L_44:
        /*010c*/ 	.word	0x00000000
        /*0110*/ 	.short	0x0005
        /*0112*/ 	.short	0x0028
        /*0114*/ 	.byte	0x00, 0xf4, 0x21, 0x00


	//----- nvinfo : EIATTR_KPARAM_INFO
	.align		4
.L_45:
        /*0118*/ 	.byte	0x04, 0x17
        /*011a*/ 	.short	(.L_47 - .L_46)
.L_46:
        /*011c*/ 	.word	0x00000000
        /*0120*/ 	.short	0x0004
        /*0122*/ 	.short	0x0020
        /*0124*/ 	.byte	0x00, 0xf4, 0x21, 0x00


	//----- nvinfo : EIATTR_KPARAM_INFO
	.align		4
.L_47:
        /*0128*/ 	.byte	0x04, 0x17
        /*012a*/ 	.short	(.L_49 - .L_48)
.L_48:
        /*012c*/ 	.word	0x00000000
        /*0130*/ 	.short	0x0003
        /*0132*/ 	.short	0x0018
        /*0134*/ 	.byte	0x00, 0xf4, 0x21, 0x00


	//----- nvinfo : EIATTR_KPARAM_INFO
	.align		4
.L_49:
        /*0138*/ 	.byte	0x04, 0x17
        /*013a*/ 	.short	(.L_51 - .L_50)
.L_50:
        /*013c*/ 	.word	0x00000000
        /*0140*/ 	.short	0x0002
        /*0142*/ 	.short	0x0010
        /*0144*/ 	.byte	0x00, 0xf4, 0x21, 0x00


	//----- nvinfo : EIATTR_KPARAM_INFO
	.align		4
.L_51:
        /*0148*/ 	.byte	0x04, 0x17
        /*014a*/ 	.short	(.L_53 - .L_52)
.L_52:
        /*014c*/ 	.word	0x00000000
        /*0150*/ 	.short	0x0001
        /*0152*/ 	.short	0x0008
        /*0154*/ 	.byte	0x00, 0xf4, 0x21, 0x00


	//----- nvinfo : EIATTR_KPARAM_INFO
	.align		4
.L_53:
        /*0158*/ 	.byte	0x04, 0x17
        /*015a*/ 	.short	(.L_55 - .L_54)
.L_54:
        /*015c*/ 	.word	0x00000000
        /*0160*/ 	.short	0x0000
        /*0162*/ 	.short	0x0000
        /*0164*/ 	.byte	0x00, 0xf4, 0x21, 0x00


	//----- nvinfo : EIATTR_SPARSE_MMA_MASK
	.align		4
.L_55:
        /*0168*/ 	.byte	0x03, 0x50
        /*016a*/ 	.short	0x0000


	//----- nvinfo : EIATTR_MAXREG_COUNT
	.align		4
        /*016c*/ 	.byte	0x03, 0x1b
        /*016e*/ 	.short	0x00ff


	//----- nvinfo : EIATTR_EXIT_INSTR_OFFSETS
	.align		4
        /*0170*/ 	.byte	0x04, 0x1c
        /*0172*/ 	.short	(.L_57 - .L_56)


	//   ....[0]....
.L_56:
        /*0174*/ 	.word	0x000016d0


	//   ....[1]....
        /*0178*/ 	.word	0x000016f0


	//----- nvinfo : EIATTR_REQNTID
	.align		4
.L_57:
        /*017c*/ 	.byte	0x04, 0x10
        /*017e*/ 	.short	(.L_59 - .L_58)
.L_58:
        /*0180*/ 	.word	0x00000100
        /*0184*/ 	.word	0x00000001
        /*0188*/ 	.word	0x00000001


	//----- nvinfo : EIATTR_CBANK_PARAM_SIZE
	.align		4
.L_59:
        /*018c*/ 	.byte	0x03, 0x19
        /*018e*/ 	.short	0x00ac


	//----- nvinfo : EIATTR_PARAM_CBANK
	.align		4
        /*0190*/ 	.byte	0x04, 0x0a
        /*0192*/ 	.short	(.L_61 - .L_60)
	.align		4
.L_60:
        /*0194*/ 	.word	index@(.nv.constant0.triton_poi_fused_cat_12)
        /*0198*/ 	.short	0x0210
        /*019a*/ 	.short	0x00ac


	//----- nvinfo : EIATTR_SW_WAR
	.align		4
.L_61:
        /*019c*/ 	.byte	0x04, 0x36
        /*019e*/ 	.short	(.L_63 - .L_62)
.L_62:
        /*01a0*/ 	.word	0x00000008
.L_63:


//--------------------- .nv.callgraph             --------------------------
	.section	.nv.callgraph,"",@"SHT_CUDA_CALLGRAPH"
	.align	4
	.sectionentsize	8
	.align		4
        /*0000*/ 	.word	0x00000000
	.align		4
        /*0004*/ 	.word	0xffffffff
	.align		4
        /*0008*/ 	.word	0x00000000
	.align		4
        /*000c*/ 	.word	0xfffffffe
	.align		4
        /*0010*/ 	.word	0x00000000
	.align		4
        /*0014*/ 	.word	0xfffffffd
	.align		4
        /*0018*/ 	.word	0x00000000
	.align		4
        /*001c*/ 	.word	0xfffffffc


//--------------------- .nv.constant4             --------------------------
	.section	.nv.constant4,"a",@progbits
	.align	8
	.align		8
.nv.constant4:
        /*0000*/ 	.dword	_$_str
	.align		8
        /*0008*/ 	.dword	_$_str_$_2


//--------------------- .text.triton_poi_fused_cat_12 --------------------------
	.section	.text.triton_poi_fused_cat_12,"ax",@progbits
	.align	128
        .global         triton_poi_fused_cat_12
        .type           triton_poi_fused_cat_12,@function
        .size           triton_poi_fused_cat_12,(.L_x_1 - triton_poi_fused_cat_12)
        .other          triton_poi_fused_cat_12,@"STO_CUDA_ENTRY STV_DEFAULT"
triton_poi_fused_cat_12:
.text.triton_poi_fused_cat_12:
[----:B------:R-:W0:Y:S01]  /*0000*/  LDC R1, c[0x0][0x28] ;  /* 0x00000a00ff017b82 */ /* 0x000e220000000800 */
[----:B------:R-:W1:Y:S07]  /*0010*/  S2R R0, SR_TID.X ;  /* 0x0000000000007919 */ /* 0x000e6e0000002100 */
[----:B------:R-:W2:Y:S01]  /*0020*/  LDC.64 R36, c[0x0][0x248] ;  /* 0x00009200ff247b82 */ /* 0x000ea20000000a00 */
[----:B------:R-:W-:Y:S01]  /*0030*/  CS2R R16, SRZ ;  /* 0x0000000000107805 */ /* 0x000fe2000001ff00 */
[----:B------:R-:W-:Y:S01]  /*0040*/  ULDC.64 UR4, c[0x0][0x208] ;  /* 0x0000820000047ab9 */ /* 0x000fe20000000a00 */
[----:B------:R-:W3:Y:S05]  /*0050*/  S2R R3, SR_CTAID.X ;  /* 0x0000000000037919 */ /* 0x000eea0000002500 */
[----:B------:R-:W4:Y:S08]  /*0060*/  LDC.64 R22, c[0x0][0x270] ;  /* 0x00009c00ff167b82 */ /* 0x000f300000000a00 */
[----:B------:R-:W5:Y:S08]  /*0070*/  LDC.64 R38, c[0x0][0x238] ;  /* 0x00008e00ff267b82 */ /* 0x000f700000000a00 */
[----:B------:R-:W2:Y:S01]  /*0080*/  LDC.64 R30, c[0x0][0x240] ;  /* 0x00009000ff1e7b82 */ /* 0x000ea20000000a00 */
[----:B-1----:R-:W-:-:S07]  /*0090*/  IMAD.SHL.U32 R0, R0, 0x2, RZ ;  /* 0x0000000200007824 */ /* 0x002fce00078e00ff */
[----:B------:R-:W1:Y:S01]  /*00a0*/  LDC.64 R28, c[0x0][0x250] ;  /* 0x00009400ff1c7b82 */ /* 0x000e620000000a00 */
[----:B------:R-:W-:-:S07]  /*00b0*/  LOP3.LUT R0, R0, 0x1fe, RZ, 0xc0, !PT ;  /* 0x000001fe00007812 */ /* 0x000fce00078ec0ff */
[----:B------:R-:W1:Y:S01]  /*00c0*/  LDC.64 R26, c[0x0][0x258] ;  /* 0x00009600ff1a7b82 */ /* 0x000e620000000a00 */
[----:B---3--:R-:W-:-:S04]  /*00d0*/  IMAD R0, R3, 0x200, R0 ;  /* 0x0000020003007824 */ /* 0x008fc800078e0200 */
[----:B------:R-:W-:Y:S01]  /*00e0*/  IMAD.HI R2, R0, 0x60f25deb, RZ ;  /* 0x60f25deb00027827 */ /* 0x000fe200078e02ff */
[----:B------:R-:W-:Y:S02]  /*00f0*/  CS2R R60, SRZ ;  /* 0x00000000003c7805 */ /* 0x000fe4000001ff00 */
[----:B------:R-:W-:Y:S01]  /*0100*/  CS2R R52, SRZ ;  /* 0x0000000000347805 */ /* 0x000fe2000001ff00 */
[----:B------:R-:W3:Y:S01]  /*0110*/  LDC.64 R24, c[0x0][0x220] ;  /* 0x00008800ff187b82 */ /* 0x000ee20000000a00 */
[----:B------:R-:W-:-:S04]  /*0120*/  SHF.R.U32.HI R3, RZ, 0x1f, R2 ;  /* 0x0000001fff037819 */ /* 0x000fc80000011602 */
[----:B------:R-:W-:-:S05]  /*0130*/  LEA.HI.SX32 R3, R2, R3, 0x1a ;  /* 0x0000000302037211 */ /* 0x000fca00078fd2ff */
[----:B------:R-:W-:-:S05]  /*0140*/  IMAD.HI R2, R3, 0x2aaaaaab, RZ ;  /* 0x2aaaaaab03027827 */ /* 0x000fca00078e02ff */
[----:B------:R-:W-:-:S04]  /*0150*/  SHF.R.U32.HI R5, RZ, 0x1f, R2 ;  /* 0x0000001fff057819 */ /* 0x000fc80000011602 */
[----:B------:R-:W-:-:S05]  /*0160*/  LEA.HI R2, R2, R5, RZ, 0x1a ;  /* 0x0000000502027211 */ /* 0x000fca00078fd0ff */
[----:B------:R-:W-:-:S04]  /*0170*/  IMAD R2, R2, -0x180, R3 ;  /* 0xfffffe8002027824 */ /* 0x000fc800078e0203 */
[----:B------:R-:W-:Y:S01]  /*0180*/  VIADD R45, R2, 0xffffff40 ;  /* 0xffffff40022d7836 */ /* 0x000fe20000000000 */
[----:B------:R-:W-:Y:S01]  /*0190*/  IADD3 R49, R2, -0x60, RZ ;  /* 0xffffffa002317810 */ /* 0x000fe20007ffe0ff */
[----:B------:R-:W-:-:S03]  /*01a0*/  IMAD.HI R5, R0, 0x2050c9f9, RZ ;  /* 0x2050c9f900057827 */ /* 0x000fc600078e02ff */
[----:B------:R-:W-:Y:S01]  /*01b0*/  ISETP.GE.U32.AND P0, PT, R49, 0x60, PT ;  /* 0x000000603100780c */ /* 0x000fe20003f06070 */
[----:B--2---:R-:W-:-:S03]  /*01c0*/  IMAD.WIDE R6, R2, 0x4, R36 ;  /* 0x0000000402067825 */ /* 0x004fc600078e0224 */
[----:B------:R-:W-:Y:S02]  /*01d0*/  ISETP.LT.AND P4, PT, R0, 0x3f600, !P0 ;  /* 0x0003f6000000780c */ /* 0x000fe40004781270 */
[----:B------:R-:W-:-:S04]  /*01e0*/  ISETP.GE.U32.AND P0, PT, R45, 0x60, PT ;  /* 0x000000602d00780c */ /* 0x000fc80003f06070 */
[----:B------:R-:W-:Y:S01]  /*01f0*/  ISETP.LT.AND P0, PT, R0, 0x3f600, !P0 ;  /* 0x0003f6000000780c */ /* 0x000fe20004701270 */
[----:B----4-:R-:W-:Y:S01]  /*0200*/  IMAD.WIDE R10, R2, 0x4, R22 ;  /* 0x00000004020a7825 */ /* 0x010fe200078e0216 */
[----:B------:R-:W-:-:S04]  /*0210*/  SHF.R.U32.HI R4, RZ, 0x1f, R5 ;  /* 0x0000001fff047819 */ /* 0x000fc80000011605 */
[----:B------:R-:W-:Y:S01]  /*0220*/  LEA.HI.SX32 R5, R5, R4, 0x13 ;  /* 0x0000000405057211 */ /* 0x000fe200078f9aff */
[----:B------:R-:W2:Y:S01]  /*0230*/  @P4 LDG.E.EL R16, desc[UR4][R6.64+-0x180] ;  /* 0xfffe800406104981 */ /* 0x000ea2000c2e1900 */
[----:B------:R-:W-:-:S05]  /*0240*/  IMAD R4, R3, -0xa9, R0 ;  /* 0xffffff5703047824 */ /* 0x000fca00078e0200 */
[----:B------:R4:W2:Y:S01]  /*0250*/  @P0 LDG.E.EL R17, desc[UR4][R10.64+-0x300] ;  /* 0xfffd00040a110981 */ /* 0x0008a2000c2e1900 */
[----:B------:R-:W-:-:S04]  /*0260*/  IMAD R4, R5, 0x3f60, R4 ;  /* 0x00003f6005047824 */ /* 0x000fc800078e0204 */
[----:B------:R-:W-:Y:S02]  /*0270*/  IMAD R40, R49, 0xa9, R4 ;  /* 0x000000a931287824 */ /* 0x000fe400078e0204 */
[----:B------:R-:W-:Y:S02]  /*0280*/  IMAD.MOV.U32 R48, RZ, RZ, RZ ;  /* 0x000000ffff307224 */ /* 0x000fe400078e00ff */
[----:B-----5:R-:W-:-:S04]  /*0290*/  IMAD.WIDE R8, R40, 0x4, R38 ;  /* 0x0000000428087825 */ /* 0x020fc800078e0226 */
[C---:B0---4-:R-:W-:Y:S01]  /*02a0*/  IMAD.WIDE R10, R2.reuse, 0x4, R30 ;  /* 0x00000004020a7825 */ /* 0x051fe200078e021e */
[----:B------:R-:W4:Y:S03]  /*02b0*/  @P4 LDG.E R61, desc[UR4][R8.64] ;  /* 0x00000004083d4981 */ /* 0x000f26000c1e1900 */
[C---:B-1----:R-:W-:Y:S01]  /*02c0*/  IMAD.WIDE R12, R2.reuse, 0x4, R28 ;  /* 0x00000004020c7825 */ /* 0x042fe200078e021c */
[----:B------:R0:W5:Y:S03]  /*02d0*/  @P4 LDG.E.EL R52, desc[UR4][R10.64+-0x180] ;  /* 0xfffe80040a344981 */ /* 0x000166000c2e1900 */
[C---:B------:R-:W-:Y:S01]  /*02e0*/  IMAD.WIDE R14, R2.reuse, 0x4, R26 ;  /* 0x00000004020e7825 */ /* 0x040fe200078e021a */
[----:B------:R1:W5:Y:S04]  /*02f0*/  @P4 LDG.E.EL R53, desc[UR4][R12.64+-0x180] ;  /* 0xfffe80040c354981 */ /* 0x000368000c2e1900 */
[----:B------:R1:W5:Y:S01]  /*0300*/  @P4 LDG.E.EL R48, desc[UR4][R14.64+-0x180] ;  /* 0xfffe80040e304981 */ /* 0x000362000c2e1900 */
[----:B------:R-:W-:Y:S01]  /*0310*/  IADD3 R6, R0, 0x1, RZ ;  /* 0x0000000100067810 */ /* 0x000fe20007ffe0ff */
[----:B0-----:R-:W0:Y:S01]  /*0320*/  LDC.64 R10, c[0x0][0x218] ;  /* 0x00008600ff0a7b82 */ /* 0x001e220000000a00 */
[----:B------:R-:W-:Y:S01]  /*0330*/  ISETP.GE.AND P5, PT, R2, 0x60, PT ;  /* 0x000000600200780c */ /* 0x000fe20003fa6270 */
[----:B------:R-:W-:Y:S01]  /*0340*/  IMAD.MOV.U32 R19, RZ, RZ, 0x3e800000 ;  /* 0x3e800000ff137424 */ /* 0x000fe200078e00ff */
[----:B------:R-:W-:Y:S01]  /*0350*/  ISETP.GE.AND P6, PT, R0, 0x3f600, PT ;  /* 0x0003f6000000780c */ /* 0x000fe20003fc6270 */
[----:B------:R-:W-:-:S04]  /*0360*/  IMAD.HI R8, R6, 0x2050c9f9, RZ ;  /* 0x2050c9f906087827 */ /* 0x000fc800078e02ff */
[----:B------:R-:W-:Y:S01]  /*0370*/  IMAD.HI R3, R6, 0x60f25deb, RZ ;  /* 0x60f25deb06037827 */ /* 0x000fe200078e02ff */
[----:B------:R-:W-:-:S03]  /*0380*/  SHF.R.U32.HI R9, RZ, 0x1f, R8 ;  /* 0x0000001fff097819 */ /* 0x000fc60000011608 */
[C---:B-1----:R-:W-:Y:S01]  /*0390*/  IMAD R12, R5.reuse, -0xfd80, R0 ;  /* 0xffff0280050c7824 */ /* 0x042fe200078e0200 */
[----:B------:R-:W-:Y:S02]  /*03a0*/  SHF.R.U32.HI R4, RZ, 0x1f, R3 ;  /* 0x0000001fff047819 */ /* 0x000fe40000011603 */
[----:B------:R-:W-:Y:S01]  /*03b0*/  LEA.HI.SX32 R13, R8, R9, 0x13 ;  /* 0x00000009080d7211 */ /* 0x000fe200078f9aff */
[----:B------:R-:W-:Y:S01]  /*03c0*/  IMAD R33, R5, 0x3f60, R12 ;  /* 0x00003f6005217824 */ /* 0x000fe200078e020c */
[----:B------:R-:W1:Y:S01]  /*03d0*/  LDC.64 R8, c[0x0][0x210] ;  /* 0x00008400ff087b82 */ /* 0x000e620000000a00 */
[----:B------:R-:W-:Y:S02]  /*03e0*/  LEA.HI.SX32 R3, R3, R4, 0x1a ;  /* 0x0000000403037211 */ /* 0x000fe400078fd2ff */
[----:B------:R-:W-:-:S03]  /*03f0*/  IMAD R14, R13, -0xfd80, R6 ;  /* 0xffff02800d0e7824 */ /* 0x000fc600078e0206 */
[----:B------:R-:W-:Y:S01]  /*0400*/  IMAD.HI R4, R3, 0x2aaaaaab, RZ ;  /* 0x2aaaaaab03047827 */ /* 0x000fe200078e02ff */
[----:B------:R-:W-:-:S03]  /*0410*/  HFMA2.MMA R43, -RZ, RZ, 0, 0 ;  /* 0x00000000ff2b7435 */ /* 0x000fc600000001ff */
[----:B------:R-:W-:Y:S01]  /*0420*/  IMAD R47, R5, 0x3f60, R14 ;  /* 0x00003f60052f7824 */ /* 0x000fe200078e020e */
[----:B------:R-:W-:-:S04]  /*0430*/  SHF.R.U32.HI R7, RZ, 0x1f, R4 ;  /* 0x0000001fff077819 */ /* 0x000fc80000011604 */
[----:B------:R-:W-:-:S05]  /*0440*/  LEA.HI R4, R4, R7, RZ, 0x1a ;  /* 0x0000000704047211 */ /* 0x000fca00078fd0ff */
[----:B------:R-:W-:Y:S02]  /*0450*/  IMAD R13, R4, -0x180, R3 ;  /* 0xfffffe80040d7824 */ /* 0x000fe400078e0203 */
[----:B------:R-:W-:Y:S02]  /*0460*/  IMAD.MOV.U32 R4, RZ, RZ, RZ ;  /* 0x000000ffff047224 */ /* 0x000fe400078e00ff */
[----:B-1----:R-:W-:-:S04]  /*0470*/  IMAD.WIDE R32, R33, 0x4, R8 ;  /* 0x0000000421207825 */ /* 0x002fc800078e0208 */
[----:B------:R-:W-:Y:S01]  /*0480*/  IMAD.WIDE R46, R47, 0x4, R8 ;  /* 0x000000042f2e7825 */ /* 0x000fe200078e0208 */
[----:B------:R-:W-:-:S03]  /*0490*/  CS2R R8, SRZ ;  /* 0x0000000000087805 */ /* 0x000fc6000001ff00 */
[----:B---3--:R-:W-:-:S04]  /*04a0*/  IMAD.WIDE R20, R2, 0x4, R24 ;  /* 0x0000000402147825 */ /* 0x008fc800078e0218 */
[----:B------:R-:W-:Y:S02]  /*04b0*/  IMAD R6, R3, -0xa9, R6 ;  /* 0xffffff5703067824 */ /* 0x000fe400078e0206 */
[----:B------:R-:W-:Y:S02]  /*04c0*/  IMAD.MOV.U32 R7, RZ, RZ, RZ ;  /* 0x000000ffff077224 */ /* 0x000fe400078e00ff */
[----:B------:R-:W-:Y:S02]  /*04d0*/  VIADD R3, R13, 0xffffffa0 ;  /* 0xffffffa00d037836 */ /* 0x000fe40000000000 */
[----:B0-----:R-:W-:-:S04]  /*04e0*/  IMAD.WIDE R34, R2, 0x4, R10 ;  /* 0x0000000402227825 */ /* 0x001fc800078e020a */
[----:B------:R-:W-:Y:S01]  /*04f0*/  IMAD R12, R3, 0xa9, R6 ;  /* 0x000000a9030c7824 */ /* 0x000fe200078e0206 */
[----:B------:R-:W-:Y:S01]  /*0500*/  CS2R R14, SRZ ;  /* 0x00000000000e7805 */ /* 0x000fe2000001ff00 */
[----:B------:R-:W-:Y:S01]  /*0510*/  IMAD.WIDE R24, R13, 0x4, R24 ;  /* 0x000000040d187825 */ /* 0x000fe200078e0218 */
[----:B------:R-:W-:-:S03]  /*0520*/  MOV R6, RZ ;  /* 0x000000ff00067202 */ /* 0x000fc60000000f00 */
[----:B------:R-:W-:-:S04]  /*0530*/  IMAD.WIDE R36, R13, 0x4, R36 ;  /* 0x000000040d247825 */ /* 0x000fc800078e0224 */
[----:B------:R-:W-:Y:S01]  /*0540*/  IMAD.WIDE R22, R13, 0x4, R22 ;  /* 0x000000040d167825 */ /* 0x000fe200078e0216 */
[----:B------:R-:W-:Y:S02]  /*0550*/  CS2R R54, SRZ ;  /* 0x0000000000367805 */ /* 0x000fe4000001ff00 */
[----:B------:R-:W-:Y:S01]  /*0560*/  CS2R R50, SRZ ;  /* 0x0000000000327805 */ /* 0x000fe2000001ff00 */
[----:B------:R-:W-:Y:S01]  /*0570*/  IMAD.MOV.U32 R18, RZ, RZ, RZ ;  /* 0x000000ffff127224 */ /* 0x000fe200078e00ff */
[----:B--2---:R-:W-:-:S05]  /*0580*/  SEL R16, R16, RZ, P4 ;  /* 0x000000ff10107207 */ /* 0x004fca0002000000 */
[----:B------:R-:W-:Y:S01]  /*0590*/  FADD R42, R16, 9.9999997473787516356e-06 ;  /* 0x3727c5ac102a7421 */ /* 0x000fe20000000000 */
[----:B------:R-:W-:-:S05]  /*05a0*/  SEL R17, R17, RZ, P0 ;  /* 0x000000ff11117207 */ /* 0x000fca0000000000 */
[----:B------:R-:W-:Y:S01]  /*05b0*/  FADD R41, R17, 9.9999997473787516356e-06 ;  /* 0x3727c5ac11297421 */ /* 0x000fe20000000000 */
[----:B------:R-:W0:Y:S01]  /*05c0*/  MUFU.SQRT R42, R42 ;  /* 0x0000002a002a7308 */ /* 0x000e220000002000 */
[----:B------:R-:W1:Y:S07]  /*05d0*/  LDC.64 R16, c[0x0][0x228] ;  /* 0x00008a00ff107b82 */ /* 0x000e6e0000000a00 */
[----:B------:R-:W2:Y:S01]  /*05e0*/  MUFU.SQRT R41, R41 ;  /* 0x0000002900297308 */ /* 0x000ea20000002000 */
[----:B----4-:R-:W-:-:S02]  /*05f0*/  SEL R61, R61, RZ, P4 ;  /* 0x000000ff3d3d7207 */ /* 0x010fc40002000000 */
[----:B-----5:R-:W-:Y:S02]  /*0600*/  SEL R52, R52, RZ, P4 ;  /* 0x000000ff34347207 */ /* 0x020fe40002000000 */
[C---:B0-----:R-:W-:Y:S02]  /*0610*/  FSETP.GT.AND P2, PT, R42.reuse, 8.50705917302346158658e+37, PT ;  /* 0x7e8000002a00780b */ /* 0x041fe40003f44000 */
[----:B------:R-:W-:Y:S02]  /*0620*/  SEL R53, R53, RZ, P4 ;  /* 0x000000ff35357207 */ /* 0x000fe40002000000 */
[----:B------:R-:W-:Y:S02]  /*0630*/  FSETP.GEU.AND P3, PT, R42, 1.175494350822287508e-38, PT ;  /* 0x008000002a00780b */ /* 0x000fe40003f6e000 */
[----:B------:R-:W-:Y:S02]  /*0640*/  SEL R48, R48, RZ, P4 ;  /* 0x000000ff30307207 */ /* 0x000fe40002000000 */
[----:B------:R-:W-:-:S02]  /*0650*/  ISETP.LT.AND P4, PT, R0, 0x3f600, !P5 ;  /* 0x0003f6000000780c */ /* 0x000fc40006f81270 */
[----:B--2---:R-:W-:Y:S02]  /*0660*/  FSETP.GT.AND P1, PT, R41, 8.50705917302346158658e+37, PT ;  /* 0x7e8000002900780b */ /* 0x004fe40003f24000 */
[----:B------:R-:W-:Y:S01]  /*0670*/  FSEL R57, R19, 1, P2 ;  /* 0x3f80000013397808 */ /* 0x000fe20001000000 */
[----:B------:R-:W-:Y:S01]  /*0680*/  @P2 FMUL R42, R42, 0.25 ;  /* 0x3e8000002a2a2820 */ /* 0x000fe20000400000 */
[----:B------:R-:W-:Y:S02]  /*0690*/  FSETP.GEU.AND P2, PT, R41, 1.175494350822287508e-38, PT ;  /* 0x008000002900780b */ /* 0x000fe40003f4e000 */
[----:B------:R-:W-:Y:S01]  /*06a0*/  FSEL R56, R19, 1, P1 ;  /* 0x3f80000013387808 */ /* 0x000fe20000800000 */
[----:B------:R-:W-:Y:S01]  /*06b0*/  @!P3 FMUL R42, R42, 16777216 ;  /* 0x4b8000002a2ab820 */ /* 0x000fe20000400000 */
[----:B------:R-:W-:-:S03]  /*06c0*/  @!P3 FMUL R57, R57, 16777216 ;  /* 0x4b8000003939b820 */ /* 0x000fc60000400000 */
[----:B------:R0:W2:Y:S02]  /*06d0*/  @P4 LDG.E R4, desc[UR4][R32.64] ;  /* 0x0000000420044981 */ /* 0x0000a4000c1e1900 */
[----:B------:R-:W-:Y:S01]  /*06e0*/  @P1 FMUL R41, R41, 0.25 ;  /* 0x3e80000029291820 */ /* 0x000fe20000400000 */
[----:B------:R-:W-:Y:S01]  /*06f0*/  ISETP.LT.AND P1, PT, R13, 0x60, !P6 ;  /* 0x000000600d00780c */ /* 0x000fe20007721270 */
[----:B------:R1:W3:Y:S02]  /*0700*/  @P4 LDG.E.EL R43, desc[UR4][R20.64] ;  /* 0x00000004142b4981 */ /* 0x0002e4000c2e1900 */
[----:B------:R-:W-:Y:S01]  /*0710*/  @!P2 FMUL R41, R41, 16777216 ;  /* 0x4b8000002929a820 */ /* 0x000fe20000400000 */
[----:B------:R-:W-:Y:S01]  /*0720*/  @!P2 FMUL R56, R56, 16777216 ;  /* 0x4b8000003838a820 */ /* 0x000fe20000400000 */
[----:B------:R-:W4:Y:S01]  /*0730*/  @P4 LDG.E.EL R7, desc[UR4][R34.64] ;  /* 0x0000000422074981 */ /* 0x000f22000c2e1900 */
[----:B0-----:R-:W0:Y:S01]  /*0740*/  LDC.64 R32, c[0x0][0x230] ;  /* 0x00008c00ff207b82 */ /* 0x001e220000000a00 */
[----:B------:R-:W-:Y:S01]  /*0750*/  ISETP.LT.U32.AND P2, PT, R3, 0x60, !P6 ;  /* 0x000000600300780c */ /* 0x000fe20007741070 */
[----:B-1----:R-:W-:-:S05]  /*0760*/  IMAD.WIDE R20, R2, 0x4, R16 ;  /* 0x0000000402147825 */ /* 0x002fca00078e0210 */
[----:B------:R1:W5:Y:S04]  /*0770*/  @P1 LDG.E R8, desc[UR4][R46.64] ;  /* 0x000000042e081981 */ /* 0x000368000c1e1900 */
[----:B------:R1:W2:Y:S04]  /*0780*/  @P4 LDG.E.EL R9, desc[UR4][R20.64] ;  /* 0x0000000414094981 */ /* 0x0002a8000c2e1900 */
[----:B------:R0:W2:Y:S01]  /*0790*/  @P1 LDG.E.EL R15, desc[UR4][R24.64] ;  /* 0x00000004180f1981 */ /* 0x0000a2000c2e1900 */
[----:B-1----:R-:W-:Y:S01]  /*07a0*/  IMAD.WIDE R46, R13, 0x4, R10 ;  /* 0x000000040d2e7825 */ /* 0x002fe200078e020a */
[----:B------:R-:W-:-:S03]  /*07b0*/  CS2R R10, SRZ ;  /* 0x00000000000a7805 */ /* 0x000fc6000001ff00 */
[----:B------:R-:W-:Y:S02]  /*07c0*/  IMAD R20, R5, 0x3f60, R12 ;  /* 0x00003f6005147824 */ /* 0x000fe400078e020c */
[C---:B0-----:R-:W-:Y:S01]  /*07d0*/  IMAD.WIDE R34, R2.reuse, 0x4, R32 ;  /* 0x0000000402227825 */ /* 0x041fe200078e0220 */
[----:B------:R-:W-:Y:S01]  /*07e0*/  MOV R5, RZ ;  /* 0x000000ff00057202 */ /* 0x000fe20000000f00 */
[----:B------:R-:W0:Y:S01]  /*07f0*/  LDC.64 R24, c[0x0][0x260] ;  /* 0x00009800ff187b82 */ /* 0x000e220000000a00 */
[----:B------:R-:W-:Y:S01]  /*0800*/  ISETP.GT.AND P5, PT, R2, 0x11f, PT ;  /* 0x0000011f0200780c */ /* 0x000fe20003fa4270 */
[----:B------:R-:W-:Y:S01]  /*0810*/  IMAD.WIDE R16, R13, 0x4, R16 ;  /* 0x000000040d107825 */ /* 0x000fe200078e0210 */
[----:B------:R1:W2:Y:S04]  /*0820*/  @P4 LDG.E.EL R10, desc[UR4][R34.64] ;  /* 0x00000004220a4981 */ /* 0x0002a8000c2e1900 */
[----:B------:R1:W2:Y:S01]  /*0830*/  @P1 LDG.E.EL R11, desc[UR4][R16.64] ;  /* 0x00000004100b1981 */ /* 0x0002a2000c2e1900 */
[----:B------:R-:W-:-:S03]  /*0840*/  IMAD.MOV.U32 R21, RZ, RZ, RZ ;  /* 0x000000ffff157224 */ /* 0x000fc600078e00ff */
[----:B------:R-:W2:Y:S01]  /*0850*/  @P1 LDG.E.EL R14, desc[UR4][R46.64] ;  /* 0x000000042e0e1981 */ /* 0x000ea2000c2e1900 */
[----:B-1----:R-:W-:-:S05]  /*0860*/  IMAD.WIDE R34, R13, 0x4, R28 ;  /* 0x000000040d227825 */ /* 0x002fca00078e021c */
[----:B------:R1:W2:Y:S01]  /*0870*/  @P2 LDG.E.EL R5, desc[UR4][R34.64+-0x180] ;  /* 0xfffe800422052981 */ /* 0x0002a2000c2e1900 */
[----:B------:R-:W-:Y:S01]  /*0880*/  IADD3 R17, R13, -0xc0, RZ ;  /* 0xffffff400d117810 */ /* 0x000fe20007ffe0ff */
[----:B-1----:R-:W1:Y:S03]  /*0890*/  LDC.64 R34, c[0x0][0x280] ;  /* 0x0000a000ff227b82 */ /* 0x002e660000000a00 */
[----:B------:R-:W-:Y:S01]  /*08a0*/  ISETP.LT.U32.AND P3, PT, R17, 0x60, !P6 ;  /* 0x000000601100780c */ /* 0x000fe20007761070 */
[----:B------:R-:W-:-:S04]  /*08b0*/  IMAD.WIDE R32, R13, 0x4, R32 ;  /* 0x000000040d207825 */ /* 0x000fc800078e0220 */
[----:B------:R-:W-:Y:S01]  /*08c0*/  IMAD.MOV.U32 R12, RZ, RZ, RZ ;  /* 0x000000ffff0c7224 */ /* 0x000fe200078e00ff */
[----:B------:R0:W2:Y:S05]  /*08d0*/  @P1 LDG.E.EL R6, desc[UR4][R32.64] ;  /* 0x0000000420061981 */ /* 0x0000aa000c2e1900 */
[----:B------:R0:W2:Y:S04]  /*08e0*/  @P2 LDG.E.EL R12, desc[UR4][R36.64+-0x180] ;  /* 0xfffe8004240c2981 */ /* 0x0000a8000c2e1900 */
[----:B------:R1:W2:Y:S01]  /*08f0*/  @P3 LDG.E.EL R21, desc[UR4][R22.64+-0x300] ;  /* 0xfffd000416153981 */ /* 0x0002a2000c2e1900 */
[----:B0-----:R-:W-:-:S02]  /*0900*/  IMAD.WIDE R32, R13, 0x4, R30 ;  /* 0x000000040d207825 */ /* 0x001fc400078e021e */
[----:B------:R-:W0:Y:S02]  /*0910*/  LDC.64 R30, c[0x0][0x268] ;  /* 0x00009a00ff1e7b82 */ /* 0x000e240000000a00 */
[----:B------:R-:W-:Y:S01]  /*0920*/  VIADD R29, R40, 0xffffc0a0 ;  /* 0xffffc0a0281d7836 */ /* 0x000fe20000000000 */
[----:B------:R-:W2:Y:S05]  /*0930*/  @P2 LDG.E.EL R18, desc[UR4][R32.64+-0x180] ;  /* 0xfffe800420122981 */ /* 0x000eaa000c2e1900 */
[----:B------:R-:W0:Y:S01]  /*0940*/  LDC.64 R36, c[0x0][0x278] ;  /* 0x00009e00ff247b82 */ /* 0x000e220000000a00 */
[----:B-1----:R-:W-:-:S05]  /*0950*/  IMAD.WIDE R22, R2, 0x4, R34 ;  /* 0x0000000402167825 */ /* 0x002fca00078e0222 */
[----:B------:R1:W2:Y:S02]  /*0960*/  @P0 LDG.E.EL R55, desc[UR4][R22.64+-0x300] ;  /* 0xfffd000416370981 */ /* 0x0002a4000c2e1900 */
[----:B-1----:R-:W1:Y:S01]  /*0970*/  LDC.64 R22, c[0x0][0x298] ;  /* 0x0000a600ff167b82 */ /* 0x002e620000000a00 */
[----:B------:R-:W-:Y:S01]  /*0980*/  IMAD.WIDE R28, R29, 0x4, R24 ;  /* 0x000000041d1c7825 */ /* 0x000fe200078e0218 */
[----:B------:R-:W-:Y:S02]  /*0990*/  CS2R R46, SRZ ;  /* 0x00000000002e7805 */ /* 0x000fe4000001ff00 */
[----:B------:R-:W-:Y:S01]  /*09a0*/  ISETP.LT.AND P5, PT, R0, 0x3f600, P5 ;  /* 0x0003f6000000780c */ /* 0x000fe20002fa1270 */
[C---:B0-----:R-:W-:Y:S01]  /*09b0*/  IMAD.WIDE R32, R2.reuse, 0x4, R30 ;  /* 0x0000000402207825 */ /* 0x041fe200078e021e */
[----:B------:R0:W3:Y:S04]  /*09c0*/  @P0 LDG.E R50, desc[UR4][R28.64] ;  /* 0x000000041c320981 */ /* 0x0000e8000c1e1900 */
[----:B------:R0:W4:Y:S02]  /*09d0*/  @P0 LDG.E.EL R47, desc[UR4][R32.64+-0x300] ;  /* 0xfffd0004202f0981 */ /* 0x000124000c2e1900 */
[----:B0-----:R-:W-:Y:S01]  /*09e0*/  IMAD.WIDE R28, R2, 0x4, R36 ;  /* 0x00000004021c7825 */ /* 0x001fe200078e0224 */
[----:B------:R-:W-:-:S04]  /*09f0*/  IADD3 R33, R40, -0x7ec0, RZ ;  /* 0xffff814028217810 */ /* 0x000fc80007ffe0ff */
[----:B------:R1:W5:Y:S01]  /*0a00*/  @P0 LDG.E.EL R54, desc[UR4][R28.64+-0x300] ;  /* 0xfffd00041c360981 */ /* 0x000362000c2e1900 */
[----:B------:R-:W-:Y:S02]  /*0a10*/  IMAD.MOV.U32 R40, RZ, RZ, RZ ;  /* 0x000000ffff287224 */ /* 0x000fe400078e00ff */
[----:B-1----:R-:W-:-:S05]  /*0a20*/  IMAD.WIDE R28, R2, 0x4, R22 ;  /* 0x00000004021c7825 */ /* 0x002fca00078e0216 */
[----:B------:R-:W5:Y:S01]  /*0a30*/  @P5 LDG.E.EL R40, desc[UR4][R28.64+-0x480] ;  /* 0xfffb80041c285981 */ /* 0x000f62000c2e1900 */
[----:B------:R-:W0:Y:S01]  /*0a40*/  MUFU.RCP R42, R42 ;  /* 0x0000002a002a7308 */ /* 0x000e220000001000 */
[----:B------:R-:W-:Y:S01]  /*0a50*/  HFMA2.MMA R16, -RZ, RZ, 0, 0 ;  /* 0x00000000ff107435 */ /* 0x000fe200000001ff */
[----:B------:R-:W-:-:S06]  /*0a60*/  IMAD.WIDE R38, R20, 0x4, R38 ;  /* 0x0000000414267825 */ /* 0x000fcc00078e0226 */
[----:B------:R-:W1:Y:S01]  /*0a70*/  MUFU.RCP R41, R41 ;  /* 0x0000002900297308 */ /* 0x000e620000001000 */
[----:B------:R-:W-:Y:S02]  /*0a80*/  IMAD.WIDE R22, R13, 0x4, R22 ;  /* 0x000000040d167825 */ /* 0x000fe400078e0216 */
[----:B------:R1:W5:Y:S02]  /*0a90*/  @P2 LDG.E R16, desc[UR4][R38.64] ;  /* 0x0000000426102981 */ /* 0x000364000c1e1900 */
[----:B0-----:R-:W-:Y:S01]  /*0aa0*/  FMUL R57, R42, R57 ;  /* 0x000000392a397220 */ /* 0x001fe20000400000 */
[----:B------:R-:W-:Y:S01]  /*0ab0*/  HFMA2.MMA R42, -RZ, RZ, 0, 0 ;  /* 0x00000000ff2a7435 */ /* 0x000fe200000001ff */
[----:B-1----:R-:W0:Y:S01]  /*0ac0*/  LDC.64 R38, c[0x0][0x288] ;  /* 0x0000a200ff267b82 */ /* 0x002e220000000a00 */
[----:B------:R-:W-:Y:S01]  /*0ad0*/  FMUL R56, R41, R56 ;  /* 0x0000003829387220 */ /* 0x000fe20000400000 */
[----:B------:R-:W-:Y:S01]  /*0ae0*/  P2R R44, PR, RZ, 0x10 ;  /* 0x00000010ff2c7803 */ /* 0x000fe20000000000 */
[----:B------:R-:W-:-:S02]  /*0af0*/  IMAD.MOV.U32 R59, RZ, RZ, RZ ;  /* 0x000000ffff3b7224 */ /* 0x000fc400078e00ff */
[----:B0-----:R-:W-:-:S05]  /*0b00*/  IMAD.WIDE R32, R33, 0x4, R38 ;  /* 0x0000000421207825 */ /* 0x001fca00078e0226 */
[----:B------:R-:W5:Y:S01]  /*0b10*/  @P5 LDG.E R46, desc[UR4][R32.64] ;  /* 0x00000004202e5981 */ /* 0x000f62000c1e1900 */
[----:B--2---:R-:W-:Y:S02]  /*0b20*/  SEL R55, R55, RZ, P0 ;  /* 0x000000ff37377207 */ /* 0x004fe40000000000 */
[----:B---3--:R-:W-:Y:S02]  /*0b30*/  SEL R50, R50, RZ, P0 ;  /* 0x000000ff32327207 */ /* 0x008fe40000000000 */
[----:B----4-:R-:W-:Y:S02]  /*0b40*/  SEL R47, R47, RZ, P0 ;  /* 0x000000ff2f2f7207 */ /* 0x010fe40000000000 */
[----:B-----5:R-:W-:Y:S02]  /*0b50*/  SEL R54, R54, RZ, P0 ;  /* 0x000000ff36367207 */ /* 0x020fe40000000000 */
[----:B------:R-:W-:Y:S02]  /*0b60*/  ISETP.GT.AND P0, PT, R13, 0x11f, !P6 ;  /* 0x0000011f0d00780c */ /* 0x000fe40007704270 */
[----:B------:R-:W-:-:S11]  /*0b70*/  SEL R40, R40, RZ, P5 ;  /* 0x000000ff28287207 */ /* 0x000fd60002800000 */
[----:B------:R0:W2:Y:S01]  /*0b80*/  @P0 LDG.E.EL R42, desc[UR4][R22.64+-0x480] ;  /* 0xfffb8004162a0981 */ /* 0x0000a2000c2e1900 */
[----:B------:R-:W-:-:S04]  /*0b90*/  FADD R40, R40, 9.9999997473787516356e-06 ;  /* 0x3727c5ac28287421 */ /* 0x000fc80000000000 */
[----:B------:R-:W1:Y:S01]  /*0ba0*/  MUFU.SQRT R41, R40 ;  /* 0x0000002800297308 */ /* 0x000e620000002000 */
[----:B0-----:R-:W0:Y:S01]  /*0bb0*/  LDC.64 R22, c[0x0][0x290] ;  /* 0x0000a400ff167b82 */ /* 0x001e220000000a00 */
[C---:B-1----:R-:W-:Y:S02]  /*0bc0*/  FSETP.GT.AND P4, PT, R41.reuse, 8.50705917302346158658e+37, PT ;  /* 0x7e8000002900780b */ /* 0x042fe40003f84000 */
[----:B------:R-:W-:Y:S01]  /*0bd0*/  FSETP.GEU.AND P6, PT, R41, 1.175494350822287508e-38, PT ;  /* 0x008000002900780b */ /* 0x000fe20003fce000 */
[----:B0-----:R-:W-:-:S10]  /*0be0*/  IMAD.WIDE R32, R2, 0x4, R22 ;  /* 0x0000000402207825 */ /* 0x001fd400078e0216 */
[----:B------:R-:W-:Y:S01]  /*0bf0*/  @P4 FMUL R41, R41, 0.25 ;  /* 0x3e80000029294820 */ /* 0x000fe20000400000 */
[----:B------:R0:W3:Y:S03]  /*0c00*/  @P5 LDG.E.EL R59, desc[UR4][R32.64+-0x480] ;  /* 0xfffb8004203b5981 */ /* 0x0000e6000c2e1900 */
[----:B------:R-:W-:Y:S01]  /*0c10*/  @!P6 FMUL R41, R41, 16777216 ;  /* 0x4b8000002929e820 */ /* 0x000fe20000400000 */
[----:B0-----:R-:W0:Y:S03]  /*0c20*/  LDC.64 R32, c[0x0][0x2a0] ;  /* 0x0000a800ff207b82 */ /* 0x001e260000000a00 */
[----:B------:R-:W1:Y:S01]  /*0c30*/  MUFU.RCP R58, R41 ;  /* 0x00000029003a7308 */ /* 0x000e620000001000 */
[----:B------:R-:W-:-:S05]  /*0c40*/  FSEL R29, R19, 1, P4 ;  /* 0x3f800000131d7808 */ /* 0x000fca0002000000 */
[----:B------:R-:W-:-:S04]  /*0c50*/  @!P6 FMUL R29, R29, 16777216 ;  /* 0x4b8000001d1de820 */ /* 0x000fc80000400000 */
[----:B-1----:R-:W-:Y:S01]  /*0c60*/  FMUL R58, R58, R29 ;  /* 0x0000001d3a3a7220 */ /* 0x002fe20000400000 */
[----:B0-----:R-:W-:-:S05]  /*0c70*/  IMAD.WIDE R28, R2, 0x4, R32 ;  /* 0x00000004021c7825 */ /* 0x001fca00078e0220 */
[----:B------:R0:W4:Y:S02]  /*0c80*/  @P5 LDG.E.EL R51, desc[UR4][R28.64+-0x480] ;  /* 0xfffb80041c335981 */ /* 0x000124000c2e1900 */
[----:B0-----:R-:W0:Y:S02]  /*0c90*/  LDC.64 R28, c[0x0][0x2a8] ;  /* 0x0000aa00ff1c7b82 */ /* 0x001e240000000a00 */
[----:B0-----:R-:W-:-:S05]  /*0ca0*/  IMAD.WIDE R40, R2, 0x4, R28 ;  /* 0x0000000402287825 */ /* 0x001fca00078e021c */
[----:B------:R-:W5:Y:S01]  /*0cb0*/  @P5 LDG.E.EL R60, desc[UR4][R40.64+-0x480] ;  /* 0xfffb8004283c5981 */ /* 0x000f62000c2e1900 */
[----:B------:R-:W-:Y:S01]  /*0cc0*/  SEL R46, R46, RZ, P5 ;  /* 0x000000ff2e2e7207 */ /* 0x000fe20002800000 */
[----:B------:R-:W-:-:S04]  /*0cd0*/  FADD R47, R50, -R47 ;  /* 0x8000002f322f7221 */ /* 0x000fc80000000000 */
[----:B------:R-:W-:Y:S01]  /*0ce0*/  FMUL R47, R56, R47 ;  /* 0x0000002f382f7220 */ /* 0x000fe20000400000 */
[----:B------:R-:W-:-:S03]  /*0cf0*/  ISETP.GE.U32.AND P4, PT, R45, 0x60, PT ;  /* 0x000000602d00780c */ /* 0x000fc60003f86070 */
[----:B------:R-:W-:Y:S01]  /*0d00*/  FFMA R47, R54, R47, R55 ;  /* 0x0000002f362f7223 */ /* 0x000fe20000000037 */
[----:B------:R-:W-:Y:S01]  /*0d10*/  FADD R52, R61, -R52 ;  /* 0x800000343d347221 */ /* 0x000fe20000000000 */
[----:B------:R-:W-:-:S03]  /*0d20*/  ISETP.GE.U32.AND P6, PT, R49, 0x60, PT ;  /* 0x000000603100780c */ /* 0x000fc60003fc6070 */
[----:B------:R-:W-:-:S04]  /*0d30*/  FMUL R52, R57, R52 ;  /* 0x0000003439347220 */ /* 0x000fc80000400000 */
[----:B------:R-:W-:Y:S01]  /*0d40*/  FFMA R48, R53, R52, R48 ;  /* 0x0000003435307223 */ /* 0x000fe20000000030 */
[----:B------:R-:W-:Y:S02]  /*0d50*/  SEL R15, R15, RZ, P1 ;  /* 0x000000ff0f0f7207 */ /* 0x000fe40000800000 */
[----:B------:R-:W-:Y:S02]  /*0d60*/  SEL R12, R12, RZ, P2 ;  /* 0x000000ff0c0c7207 */ /* 0x000fe40001000000 */
[----:B------:R-:W-:-:S03]  /*0d70*/  SEL R21, R21, RZ, P3 ;  /* 0x000000ff15157207 */ /* 0x000fc60001800000 */
[----:B------:R-:W-:Y:S01]  /*0d80*/  FADD R12, R12, 9.9999997473787516356e-06 ;  /* 0x3727c5ac0c0c7421 */ /* 0x000fe20000000000 */
[----:B------:R-:W-:Y:S02]  /*0d90*/  SEL R8, R8, RZ, P1 ;  /* 0x000000ff08087207 */ /* 0x000fe40000800000 */
[----:B------:R-:W-:Y:S02]  /*0da0*/  SEL R11, R11, RZ, P1 ;  /* 0x000000ff0b0b7207 */ /* 0x000fe40000800000 */
[----:B------:R-:W-:Y:S02]  /*0db0*/  SEL R6, R6, RZ, P1 ;  /* 0x000000ff06067207 */ /* 0x000fe40000800000 */
[----:B---3--:R-:W-:-:S05]  /*0dc0*/  SEL R59, R59, RZ, P5 ;  /* 0x000000ff3b3b7207 */ /* 0x008fca0002800000 */
[----:B------:R-:W-:-:S04]  /*0dd0*/  FADD R59, R46, -R59 ;  /* 0x8000003b2e3b7221 */ /* 0x000fc80000000000 */
[----:B------:R-:W-:Y:S01]  /*0de0*/  FMUL R58, R58, R59 ;  /* 0x0000003b3a3a7220 */ /* 0x000fe20000400000 */
[----:B----4-:R-:W-:Y:S02]  /*0df0*/  SEL R51, R51, RZ, P5 ;  /* 0x000000ff33337207 */ /* 0x010fe40002800000 */
[----:B-----5:R-:W-:-:S05]  /*0e00*/  SEL R60, R60, RZ, P5 ;  /* 0x000000ff3c3c7207 */ /* 0x020fca0002800000 */
[----:B------:R-:W-:-:S05]  /*0e10*/  FFMA R51, R51, R58, R60 ;  /* 0x0000003a33337223 */ /* 0x000fca000000003c */
[----:B------:R-:W-:-:S04]  /*0e20*/  FSETP.GEU.AND P5, PT, R51, RZ, PT ;  /* 0x000000ff3300720b */ /* 0x000fc80003fae000 */
[----:B------:R-:W-:Y:S02]  /*0e30*/  FSEL R51, R51, RZ, P5 ;  /* 0x000000ff33337208 */ /* 0x000fe40002800000 */
[----:B------:R-:W-:-:S04]  /*0e40*/  FSETP.GEU.AND P5, PT, R47, RZ, PT ;  /* 0x000000ff2f00720b */ /* 0x000fc80003fae000 */
[----:B------:R-:W-:Y:S02]  /*0e50*/  FSEL R40, R47, RZ, P5 ;  /* 0x000000ff2f287208 */ /* 0x000fe40002800000 */
[----:B------:R-:W-:-:S04]  /*0e60*/  ISETP.GT.AND P5, PT, R2, 0x11f, PT ;  /* 0x0000011f0200780c */ /* 0x000fc80003fa4270 */
[----:B------:R-:W-:Y:S02]  /*0e70*/  @P4 FSEL R40, R51, RZ, P5 ;  /* 0x000000ff33284208 */ /* 0x000fe40002800000 */
[----:B------:R-:W-:-:S04]  /*0e80*/  ISETP.NE.AND P4, PT, R44, RZ, PT ;  /* 0x000000ff2c00720c */ /* 0x000fc80003f85270 */
[----:B------:R-:W-:-:S05]  /*0e90*/  SEL R41, R43, RZ, P4 ;  /* 0x000000ff2b297207 */ /* 0x000fca0002000000 */
[----:B------:R-:W-:-:S04]  /*0ea0*/  FADD R41, R41, 9.9999997473787516356e-06 ;  /* 0x3727c5ac29297421 */ /* 0x000fc80000000000 */
[----:B------:R-:W0:Y:S01]  /*0eb0*/  MUFU.SQRT R45, R41 ;  /* 0x00000029002d7308 */ /* 0x000e220000002000 */
[----:B------:R-:W-:-:S04]  /*0ec0*/  FSETP.GEU.AND P5, PT, R48, RZ, PT ;  /* 0x000000ff3000720b */ /* 0x000fc80003fae000 */
[----:B------:R-:W-:Y:S02]  /*0ed0*/  @!P6 FSEL R40, R48, RZ, P5 ;  /* 0x000000ff3028e208 */ /* 0x000fe40002800000 */
[C---:B0-----:R-:W-:Y:S02]  /*0ee0*/  FSETP.GT.AND P5, PT, R45.reuse, 8.50705917302346158658e+37, PT ;  /* 0x7e8000002d00780b */ /* 0x041fe40003fa4000 */
[----:B------:R-:W-:-:S11]  /*0ef0*/  FSETP.GEU.AND P6, PT, R45, 1.175494350822287508e-38, PT ;  /* 0x008000002d00780b */ /* 0x000fd60003fce000 */
[----:B------:R-:W-:-:S04]  /*0f00*/  @P5 FMUL R45, R45, 0.25 ;  /* 0x3e8000002d2d5820 */ /* 0x000fc80000400000 */
[----:B------:R-:W-:-:S04]  /*0f10*/  @!P6 FMUL R45, R45, 16777216 ;  /* 0x4b8000002d2de820 */ /* 0x000fc80000400000 */
[----:B------:R-:W0:Y:S01]  /*0f20*/  MUFU.RCP R43, R45 ;  /* 0x0000002d002b7308 */ /* 0x000e220000001000 */
[----:B------:R-:W-:-:S05]  /*0f30*/  FSEL R44, R19, 1, P5 ;  /* 0x3f800000132c7808 */ /* 0x000fca0002800000 */
[----:B------:R-:W-:-:S04]  /*0f40*/  @!P6 FMUL R44, R44, 16777216 ;  /* 0x4b8000002c2ce820 */ /* 0x000fc80000400000 */
[----:B0-----:R-:W-:Y:S01]  /*0f50*/  FMUL R43, R43, R44 ;  /* 0x0000002c2b2b7220 */ /* 0x001fe20000400000 */
[----:B------:R-:W-:-:S04]  /*0f60*/  FADD R44, R15, 9.9999997473787516356e-06 ;  /* 0x3727c5ac0f2c7421 */ /* 0x000fc80000000000 */
[----:B------:R-:W0:Y:S02]  /*0f70*/  MUFU.SQRT R41, R44 ;  /* 0x0000002c00297308 */ /* 0x000e240000002000 */
[C---:B0-----:R-:W-:Y:S02]  /*0f80*/  FSETP.GT.AND P5, PT, R41.reuse, 8.50705917302346158658e+37, PT ;  /* 0x7e8000002900780b */ /* 0x041fe40003fa4000 */
[----:B------:R-:W-:-:S11]  /*0f90*/  FSETP.GEU.AND P6, PT, R41, 1.175494350822287508e-38, PT ;  /* 0x008000002900780b */ /* 0x000fd60003fce000 */
[----:B------:R-:W-:-:S04]  /*0fa0*/  @P5 FMUL R41, R41, 0.25 ;  /* 0x3e80000029295820 */ /* 0x000fc80000400000 */
[----:B------:R-:W-:-:S04]  /*0fb0*/  @!P6 FMUL R41, R41, 16777216 ;  /* 0x4b8000002929e820 */ /* 0x000fc80000400000 */
[----:B------:R-:W0:Y:S01]  /*0fc0*/  MUFU.RCP R15, R41 ;  /* 0x00000029000f7308 */ /* 0x000e220000001000 */
[----:B------:R-:W-:-:S05]  /*0fd0*/  FSEL R46, R19, 1, P5 ;  /* 0x3f800000132e7808 */ /* 0x000fca0002800000 */
[----:B------:R-:W-:Y:S02]  /*0fe0*/  @!P6 FMUL R46, R46, 16777216 ;  /* 0x4b8000002e2ee820 */ /* 0x000fe40000400000 */
[----:B------:R-:W1:Y:S02]  /*0ff0*/  MUFU.SQRT R44, R12 ;  /* 0x0000000c002c7308 */ /* 0x000e640000002000 */
[----:B0-----:R-:W-:Y:S01]  /*1000*/  FMUL R15, R15, R46 ;  /* 0x0000002e0f0f7220 */ /* 0x001fe20000400000 */
[----:B------:R-:W-:Y:S01]  /*1010*/  FADD R46, R21, 9.9999997473787516356e-06 ;  /* 0x3727c5ac152e7421 */ /* 0x000fe20000000000 */
[----:B--2---:R-:W-:-:S05]  /*1020*/  SEL R42, R42, RZ, P0 ;  /* 0x000000ff2a2a7207 */ /* 0x004fca0000000000 */
[----:B------:R-:W0:Y:S01]  /*1030*/  MUFU.SQRT R46, R46 ;  /* 0x0000002e002e7308 */ /* 0x000e220000002000 */
[----:B------:R-:W-:Y:S01]  /*1040*/  FADD R42, R42, 9.9999997473787516356e-06 ;  /* 0x3727c5ac2a2a7421 */ /* 0x000fe20000000000 */
[----:B------:R-:W-:Y:S02]  /*1050*/  SEL R4, R4, RZ, P4 ;  /* 0x000000ff04047207 */ /* 0x000fe40002000000 */
[----:B------:R-:W-:Y:S02]  /*1060*/  SEL R7, R7, RZ, P4 ;  /* 0x000000ff07077207 */ /* 0x000fe40002000000 */
[----:B------:R-:W-:Y:S02]  /*1070*/  SEL R9, R9, RZ, P4 ;  /* 0x000000ff09097207 */ /* 0x000fe40002000000 */
[----:B------:R-:W-:Y:S01]  /*1080*/  SEL R10, R10, RZ, P4 ;  /* 0x000000ff0a0a7207 */ /* 0x000fe20002000000 */
[----:B------:R-:W2:Y:S01]  /*1090*/  MUFU.SQRT R41, R42 ;  /* 0x0000002a00297308 */ /* 0x000ea20000002000 */
[----:B-1----:R-:W-:-:S02]  /*10a0*/  FSETP.GT.AND P4, PT, R44, 8.50705917302346158658e+37, PT ;  /* 0x7e8000002c00780b */ /* 0x002fc40003f84000 */
[----:B------:R-:W-:Y:S02]  /*10b0*/  SEL R21, R14, RZ, P1 ;  /* 0x000000ff0e157207 */ /* 0x000fe40000800000 */
[----:B0-----:R-:W-:Y:S02]  /*10c0*/  FSETP.GT.AND P5, PT, R46, 8.50705917302346158658e+37, PT ;  /* 0x7e8000002e00780b */ /* 0x001fe40003fa4000 */
[----:B------:R-:W-:Y:S02]  /*10d0*/  FSETP.GEU.AND P1, PT, R44, 1.175494350822287508e-38, PT ;  /* 0x008000002c00780b */ /* 0x000fe40003f2e000 */
[C---:B------:R-:W-:Y:S02]  /*10e0*/  FSEL R45, R19.reuse, 1, P4 ;  /* 0x3f800000132d7808 */ /* 0x040fe40002000000 */
[----:B------:R-:W-:-:S03]  /*10f0*/  FSEL R48, R19, 1, P5 ;  /* 0x3f80000013307808 */ /* 0x000fc60002800000 */
[----:B------:R-:W-:Y:S01]  /*1100*/  @P4 FMUL R44, R44, 0.25 ;  /* 0x3e8000002c2c4820 */ /* 0x000fe20000400000 */
[----:B------:R-:W-:-:S03]  /*1110*/  FSETP.GEU.AND P4, PT, R46, 1.175494350822287508e-38, PT ;  /* 0x008000002e00780b */ /* 0x000fc60003f8e000 */
[----:B------:R-:W-:Y:S01]  /*1120*/  @P5 FMUL R46, R46, 0.25 ;  /* 0x3e8000002e2e5820 */ /* 0x000fe20000400000 */
[C---:B--2---:R-:W-:Y:S01]  /*1130*/  FSETP.GT.AND P5, PT, R41.reuse, 8.50705917302346158658e+37, PT ;  /* 0x7e8000002900780b */ /* 0x044fe20003fa4000 */
[----:B------:R-:W-:Y:S01]  /*1140*/  @!P1 FMUL R44, R44, 16777216 ;  /* 0x4b8000002c2c9820 */ /* 0x000fe20000400000 */
[----:B------:R-:W-:-:S03]  /*1150*/  FSETP.GEU.AND P6, PT, R41, 1.175494350822287508e-38, PT ;  /* 0x008000002900780b */ /* 0x000fc60003fce000 */
[----:B------:R0:W1:Y:S01]  /*1160*/  MUFU.RCP R12, R44 ;  /* 0x0000002c000c7308 */ /* 0x0000620000001000 */
[----:B------:R-:W-:-:S04]  /*1170*/  IMAD.WIDE R30, R13, 0x4, R30 ;  /* 0x000000040d1e7825 */ /* 0x000fc800078e021e */
[----:B------:R-:W-:-:S03]  /*1180*/  @!P1 FMUL R45, R45, 16777216 ;  /* 0x4b8000002d2d9820 */ /* 0x000fc60000400000 */
[----:B------:R-:W-:Y:S01]  /*1190*/  @P5 FMUL R41, R41, 0.25 ;  /* 0x3e80000029295820 */ /* 0x000fe20000400000 */
[----:B0-----:R-:W-:-:S03]  /*11a0*/  IMAD.MOV.U32 R44, RZ, RZ, RZ ;  /* 0x000000ffff2c7224 */ /* 0x001fc600078e00ff */
[----:B------:R-:W-:Y:S01]  /*11b0*/  @!P6 FMUL R41, R41, 16777216 ;  /* 0x4b8000002929e820 */ /* 0x000fe20000400000 */
[----:B------:R-:W-:Y:S02]  /*11c0*/  HFMA2.MMA R42, -RZ, RZ, 0, 0 ;  /* 0x00000000ff2a7435 */ /* 0x000fe400000001ff */
[----:B------:R0:W2:Y:S01]  /*11d0*/  @P3 LDG.E.EL R44, desc[UR4][R30.64+-0x300] ;  /* 0xfffd00041e2c3981 */ /* 0x0000a2000c2e1900 */
[----:B-1----:R-:W-:Y:S01]  /*11e0*/  FMUL R12, R12, R45 ;  /* 0x0000002d0c0c7220 */ /* 0x002fe20000400000 */
[----:B------:R-:W-:Y:S01]  /*11f0*/  VIADD R45, R20, 0xffffc0a0 ;  /* 0xffffc0a0142d7836 */ /* 0x000fe20000000000 */
[----:B------:R-:W-:Y:S01]  /*1200*/  FSEL R19, R19, 1, P5 ;  /* 0x3f80000013137808 */ /* 0x000fe20002800000 */
[----:B0-----:R-:W0:Y:S02]  /*1210*/  MUFU.RCP R30, R41 ;  /* 0x00000029001e7308 */ /* 0x001e240000001000 */
[----:B------:R-:W-:-:S04]  /*1220*/  IMAD.WIDE R24, R45, 0x4, R24 ;  /* 0x000000042d187825 */ /* 0x000fc800078e0218 */
[----:B------:R-:W-:Y:S01]  /*1230*/  @!P6 FMUL R19, R19, 16777216 ;  /* 0x4b8000001313e820 */ /* 0x000fe20000400000 */
[----:B------:R-:W-:Y:S01]  /*1240*/  MOV R14, RZ ;  /* 0x000000ff000e7202 */ /* 0x000fe20000000f00 */
[----:B------:R1:W3:Y:S01]  /*1250*/  @P3 LDG.E R42, desc[UR4][R24.64] ;  /* 0x00000004182a3981 */ /* 0x0002e2000c1e1900 */
[----:B------:R-:W-:-:S04]  /*1260*/  IMAD.WIDE R26, R13, 0x4, R26 ;  /* 0x000000040d1a7825 */ /* 0x000fc800078e021a */
[----:B------:R-:W-:Y:S01]  /*1270*/  IMAD.WIDE R22, R13, 0x4, R22 ;  /* 0x000000040d167825 */ /* 0x000fe200078e0216 */
[----:B------:R4:W5:Y:S03]  /*1280*/  @P2 LDG.E.EL R14, desc[UR4][R26.64+-0x180] ;  /* 0xfffe80041a0e2981 */ /* 0x000966000c2e1900 */
[----:B-1----:R-:W-:Y:S01]  /*1290*/  VIADD R25, R20, 0xffff8140 ;  /* 0xffff814014197836 */ /* 0x002fe20000000000 */
[----:B------:R-:W-:Y:S01]  /*12a0*/  HFMA2.MMA R20, -RZ, RZ, 0, 0 ;  /* 0x00000000ff147435 */ /* 0x000fe200000001ff */
[----:B0-----:R-:W-:Y:S01]  /*12b0*/  FMUL R30, R30, R19 ;  /* 0x000000131e1e7220 */ /* 0x001fe20000400000 */
[----:B------:R-:W-:Y:S02]  /*12c0*/  IMAD.MOV.U32 R19, RZ, RZ, RZ ;  /* 0x000000ffff137224 */ /* 0x000fe400078e00ff */
[----:B------:R-:W-:Y:S01]  /*12d0*/  IMAD.WIDE R38, R25, 0x4, R38 ;  /* 0x0000000419267825 */ /* 0x000fe200078e0226 */
[----:B------:R-:W-:-:S02]  /*12e0*/  MOV R24, RZ ;  /* 0x000000ff00187202 */ /* 0x000fc40000000f00 */
[----:B----4-:R-:W-:Y:S02]  /*12f0*/  CS2R R26, SRZ ;  /* 0x00000000001a7805 */ /* 0x010fe4000001ff00 */
[----:B------:R-:W-:Y:S01]  /*1300*/  MOV R25, RZ ;  /* 0x000000ff00197202 */ /* 0x000fe20000000f00 */
[C---:B------:R-:W-:Y:S01]  /*1310*/  IMAD.WIDE R34, R13.reuse, 0x4, R34 ;  /* 0x000000040d227825 */ /* 0x040fe200078e0222 */
[----:B------:R-:W4:Y:S03]  /*1320*/  @P0 LDG.E.EL R19, desc[UR4][R22.64+-0x480] ;  /* 0xfffb800416130981 */ /* 0x000f26000c2e1900 */
[C---:B------:R-:W-:Y:S01]  /*1330*/  IMAD.WIDE R36, R13.reuse, 0x4, R36 ;  /* 0x000000040d247825 */ /* 0x040fe200078e0224 */
[----:B------:R-:W4:Y:S03]  /*1340*/  @P0 LDG.E R20, desc[UR4][R38.64] ;  /* 0x0000000426140981 */ /* 0x000f26000c1e1900 */
[C---:B------:R-:W-:Y:S01]  /*1350*/  IMAD.WIDE R32, R13.reuse, 0x4, R32 ;  /* 0x000000040d207825 */ /* 0x040fe200078e0220 */
[----:B------:R-:W4:Y:S03]  /*1360*/  @P3 LDG.E.EL R24, desc[UR4][R34.64+-0x300] ;  /* 0xfffd000422183981 */ /* 0x000f26000c2e1900 */
[----:B------:R-:W-:Y:S01]  /*1370*/  IMAD.WIDE R28, R13, 0x4, R28 ;  /* 0x000000040d1c7825 */ /* 0x000fe200078e021c */
[----:B------:R-:W4:Y:S04]  /*1380*/  @P3 LDG.E.EL R26, desc[UR4][R36.64+-0x300] ;  /* 0xfffd0004241a3981 */ /* 0x000f28000c2e1900 */
[----:B------:R-:W4:Y:S04]  /*1390*/  @P0 LDG.E.EL R25, desc[UR4][R32.64+-0x480] ;  /* 0xfffb800420190981 */ /* 0x000f28000c2e1900 */
[----:B------:R-:W4:Y:S01]  /*13a0*/  @P0 LDG.E.EL R27, desc[UR4][R28.64+-0x480] ;  /* 0xfffb80041c1b0981 */ /* 0x000f22000c2e1900 */
[----:B------:R-:W-:Y:S01]  /*13b0*/  @!P4 FMUL R46, R46, 16777216 ;  /* 0x4b8000002e2ec820 */ /* 0x000fe20000400000 */
[----:B------:R-:W-:-:S03]  /*13c0*/  ISETP.GE.U32.AND P1, PT, R17, 0x60, PT ;  /* 0x000000601100780c */ /* 0x000fc60003f26070 */
[----:B------:R-:W0:Y:S01]  /*13d0*/  MUFU.RCP R17, R46 ;  /* 0x0000002e00117308 */ /* 0x000e220000001000 */
[----:B------:R-:W-:Y:S01]  /*13e0*/  @!P4 FMUL R48, R48, 16777216 ;  /* 0x4b8000003030c820 */ /* 0x000fe20000400000 */
[----:B------:R-:W-:-:S03]  /*13f0*/  SEL R5, R5, RZ, P2 ;  /* 0x000000ff05057207 */ /* 0x000fc60001000000 */
[----:B0-----:R-:W-:Y:S01]  /*1400*/  FMUL R17, R17, R48 ;  /* 0x0000003011117220 */ /* 0x001fe20000400000 */
[----:B------:R-:W-:Y:S01]  /*1410*/  ISETP.GE.U32.AND P5, PT, R3, 0x60, PT ;  /* 0x000000600300780c */ /* 0x000fe20003fa6070 */
[----:B------:R-:W-:Y:S01]  /*1420*/  FADD R4, R4, -R7 ;  /* 0x8000000704047221 */ /* 0x000fe20000000000 */
[----:B------:R-:W-:Y:S01]  /*1430*/  FADD R8, R8, -R21 ;  /* 0x8000001508087221 */ /* 0x000fe20000000000 */
[----:B------:R-:W-:Y:S02]  /*1440*/  ISETP.GE.AND P4, PT, R2, 0x60, PT ;  /* 0x000000600200780c */ /* 0x000fe40003f86270 */
[----:B------:R-:W-:Y:S01]  /*1450*/  FMUL R4, R43, R4 ;  /* 0x000000042b047220 */ /* 0x000fe20000400000 */
[----:B------:R-:W-:-:S03]  /*1460*/  FMUL R8, R15, R8 ;  /* 0x000000080f087220 */ /* 0x000fc60000400000 */
[----:B------:R-:W-:Y:S01]  /*1470*/  FFMA R4, R9, R4, R10 ;  /* 0x0000000409047223 */ /* 0x000fe2000000000a */
[----:B------:R-:W-:Y:S01]  /*1480*/  FFMA R6, R11, R8, R6 ;  /* 0x000000080b067223 */ /* 0x000fe20000000006 */
[----:B--2---:R-:W-:Y:S02]  /*1490*/  SEL R31, R44, RZ, P3 ;  /* 0x000000ff2c1f7207 */ /* 0x004fe40001800000 */
[----:B---3--:R-:W-:Y:S02]  /*14a0*/  SEL R42, R42, RZ, P3 ;  /* 0x000000ff2a2a7207 */ /* 0x008fe40001800000 */
[----:B-----5:R-:W-:Y:S02]  /*14b0*/  SEL R14, R14, RZ, P2 ;  /* 0x000000ff0e0e7207 */ /* 0x020fe40001000000 */
[----:B----4-:R-:W-:Y:S02]  /*14c0*/  SEL R22, R19, RZ, P0 ;  /* 0x000000ff13167207 */ /* 0x010fe40000000000 */
[----:B------:R-:W-:Y:S01]  /*14d0*/  SEL R19, R20, RZ, P0 ;  /* 0x000000ff14137207 */ /* 0x000fe20000000000 */
[----:B------:R-:W-:Y:S01]  /*14e0*/  FADD R20, R42, -R31 ;  /* 0x8000001f2a147221 */ /* 0x000fe20000000000 */
[----:B------:R-:W-:-:S03]  /*14f0*/  SEL R41, R24, RZ, P3 ;  /* 0x000000ff18297207 */ /* 0x000fc60001800000 */
[----:B------:R-:W-:Y:S01]  /*1500*/  FMUL R17, R17, R20 ;  /* 0x0000001411117220 */ /* 0x000fe20000400000 */
[----:B------:R-:W-:Y:S02]  /*1510*/  SEL R26, R26, RZ, P3 ;  /* 0x000000ff1a1a7207 */ /* 0x000fe40001800000 */
[----:B------:R-:W-:Y:S02]  /*1520*/  ISETP.GE.AND P3, PT, R13, 0x60, PT ;  /* 0x000000600d00780c */ /* 0x000fe40003f66270 */
[----:B------:R-:W-:Y:S02]  /*1530*/  SEL R24, R25, RZ, P0 ;  /* 0x000000ff19187207 */ /* 0x000fe40000000000 */
[----:B------:R-:W-:Y:S02]  /*1540*/  SEL R27, R27, RZ, P0 ;  /* 0x000000ff1b1b7207 */ /* 0x000fe40000000000 */
[----:B------:R-:W-:Y:S01]  /*1550*/  ISETP.GT.AND P0, PT, R13, 0x11f, PT ;  /* 0x0000011f0d00780c */ /* 0x000fe20003f04270 */
[----:B------:R-:W-:Y:S01]  /*1560*/  FADD R13, R19, -R22 ;  /* 0x80000016130d7221 */ /* 0x000fe20000000000 */
[----:B------:R-:W-:Y:S01]  /*1570*/  SEL R19, R18, RZ, P2 ;  /* 0x000000ff12137207 */ /* 0x000fe20001000000 */
[----:B------:R-:W-:Y:S01]  /*1580*/  FFMA R41, R26, R17, R41 ;  /* 0x000000111a297223 */ /* 0x000fe20000000029 */
[----:B------:R-:W-:Y:S01]  /*1590*/  SEL R18, R16, RZ, P2 ;  /* 0x000000ff10127207 */ /* 0x000fe20001000000 */
[----:B------:R-:W-:-:S03]  /*15a0*/  FMUL R16, R30, R13 ;  /* 0x0000000d1e107220 */ /* 0x000fc60000400000 */
[C---:B------:R-:W-:Y:S01]  /*15b0*/  FSETP.GEU.AND P2, PT, R41.reuse, RZ, PT ;  /* 0x000000ff2900720b */ /* 0x040fe20003f4e000 */
[----:B------:R-:W-:Y:S01]  /*15c0*/  FFMA R27, R24, R16, R27 ;  /* 0x00000010181b7223 */ /* 0x000fe2000000001b */
[----:B------:R-:W-:Y:S01]  /*15d0*/  FADD R13, R18, -R19 ;  /* 0x80000013120d7221 */ /* 0x000fe20000000000 */
[----:B------:R-:W0:Y:S01]  /*15e0*/  LDC.64 R16, c[0x0][0x2b0] ;  /* 0x0000ac00ff107b82 */ /* 0x000e220000000a00 */
[----:B------:R-:W-:Y:S02]  /*15f0*/  FSEL R41, R41, RZ, P2 ;  /* 0x000000ff29297208 */ /* 0x000fe40001000000 */
[----:B------:R-:W-:Y:S01]  /*1600*/  FMUL R12, R12, R13 ;  /* 0x0000000d0c0c7220 */ /* 0x000fe20000400000 */
[----:B------:R-:W-:-:S03]  /*1610*/  FSETP.GEU.AND P2, PT, R27, RZ, PT ;  /* 0x000000ff1b00720b */ /* 0x000fc60003f4e000 */
[----:B------:R-:W-:Y:S01]  /*1620*/  FFMA R12, R5, R12, R14 ;  /* 0x0000000c050c7223 */ /* 0x000fe2000000000e */
[----:B------:R-:W-:-:S04]  /*1630*/  FSEL R27, R27, RZ, P2 ;  /* 0x000000ff1b1b7208 */ /* 0x000fc80001000000 */
[----:B------:R-:W-:Y:S02]  /*1640*/  @P1 FSEL R41, R27, RZ, P0 ;  /* 0x000000ff1b291208 */ /* 0x000fe40000000000 */
[----:B------:R-:W-:-:S04]  /*1650*/  FSETP.GEU.AND P0, PT, R12, RZ, PT ;  /* 0x000000ff0c00720b */ /* 0x000fc80003f0e000 */
[----:B------:R-:W-:Y:S02]  /*1660*/  @!P5 FSEL R41, R12, RZ, P0 ;  /* 0x000000ff0c29d208 */ /* 0x000fe40000000000 */
[----:B------:R-:W-:Y:S02]  /*1670*/  ISETP.GE.AND P5, PT, R0, 0x3f600, PT ;  /* 0x0003f6000000780c */ /* 0x000fe40003fa6270 */
[----:B------:R-:W-:Y:S02]  /*1680*/  FSETP.GEU.AND P0, PT, R4, RZ, PT ;  /* 0x000000ff0400720b */ /* 0x000fe40003f0e000 */
[----:B------:R-:W-:Y:S01]  /*1690*/  FSETP.GEU.AND P1, PT, R6, RZ, PT ;  /* 0x000000ff0600720b */ /* 0x000fe20003f2e000 */
[----:B0-----:R-:W-:Y:S01]  /*16a0*/  IMAD.WIDE R16, R0, 0x4, R16 ;  /* 0x0000000400107825 */ /* 0x001fe200078e0210 */
[----:B------:R-:W-:Y:S02]  /*16b0*/  @!P4 FSEL R40, R4, RZ, P0 ;  /* 0x000000ff0428c208 */ /* 0x000fe40000000000 */
[----:B------:R-:W-:-:S05]  /*16c0*/  @!P3 FSEL R41, R6, RZ, P1 ;  /* 0x000000ff0629b208 */ /* 0x000fca0000800000 */
[----:B------:R-:W-:Y:S05]  /*16d0*/  @P5 EXIT ;  /* 0x000000000000594d */ /* 0x000fea0003800000 */
[----:B------:R-:W-:Y:S01]  /*16e0*/  STG.E.64 desc[UR4][R16.64], R40 ;  /* 0x0000002810007986 */ /* 0x000fe2000c101b04 */
[----:B------:R-:W-:Y:S05]  /*16f0*/  EXIT ;  /* 0x000000000000794d */ /* 0x000fea0003800000 */
.L_x_0:
[----:B------:R-:W-:-:S00]  /*1700*/  BRA `(.L_x_0) ;  /* 0xfffffffc00fc7947 */ /* 0x000fc0000383ffff */
[----:B------:R-:W-:-:S00]  /*1710*/  NOP ;  /* 0x0000000000007918 */ /* 0x000fc00000000000 */
        /* <DEDUP_REMOVED lines=14> */
.L_x_1:


//--------------------- .nv.global.init           --------------------------
	.section	.nv.global.init,"aw",@progbits
.nv.global.init:
	.type		_$_str,@object
	.size		_$_str,(_$_str_$_2 - _$_str)
_$_str:
        /*0000*/ 	.byte	0x5f, 0x5f, 0x43, 0x55, 0x44, 0x41, 0x5f, 0x46, 0x54, 0x5a, 0x00
	.type		_$_str_$_2,@object
	.size		_$_str_$_2,(.L_1 - _$_str_$_2)
_$_str_$_2:
        /*000b*/ 	.byte	0x5f, 0x5f, 0x43, 0x55, 0x44, 0x41, 0x5f, 0x50, 0x52, 0x45, 0x43, 0x5f, 0x53, 0x51, 0x52, 0x54
        /*001b*/ 	.byte	0x00
.L_1:


//--------------------- .nv.constant0.triton_poi_fused_cat_12 --------------------------
	.section	.nv.constant0.triton_poi_fused_cat_12,"a",@progbits
	.sectionflags	@""
	.align	4
.nv.constant0.triton_poi_fused_cat_12:
	.zero		700
